//
// Generated by NVIDIA NVVM Compiler
//
// Compiler Build ID: CL-36424714
// Cuda compilation tools, release 13.0, V13.0.88
// Based on NVVM 20.0.0
//

.version 9.0
.target sm_100
.address_size 64

	// .globl	_Z6arraddPiS_S_
.extern .func  (.param .b32 func_retval0) vprintf
(
	.param .b64 vprintf_param_0,
	.param .b64 vprintf_param_1
)
;
.global .align 1 .b8 $str[37] = {10, 69, 108, 101, 109, 101, 110, 116, 115, 32, 97, 116, 32, 105, 110, 100, 101, 120, 32, 37, 100, 32, 58, 32, 37, 100, 32, 43, 32, 37, 100, 32, 61, 32, 37, 100};

.visible .entry _Z6arraddPiS_S_(
	.param .u64 .ptr .align 1 _Z6arraddPiS_S__param_0,
	.param .u64 .ptr .align 1 _Z6arraddPiS_S__param_1,
	.param .u64 .ptr .align 1 _Z6arraddPiS_S__param_2
)
{
	.local .align 16 .b8 	__local_depot0[16];
	.reg .b64 	%SP;
	.reg .b64 	%SPL;
	.reg .b32 	%r<9>;
	.reg .b64 	%rd<15>;

	mov.u64 	%SPL, __local_depot0;
	cvta.local.u64 	%SP, %SPL;
	ld.param.u64 	%rd1, [_Z6arraddPiS_S__param_0];
	ld.param.u64 	%rd2, [_Z6arraddPiS_S__param_1];
	ld.param.u64 	%rd3, [_Z6arraddPiS_S__param_2];
	cvta.to.global.u64 	%rd4, %rd3;
	cvta.to.global.u64 	%rd5, %rd2;
	cvta.to.global.u64 	%rd6, %rd1;
	add.u64 	%rd7, %SP, 0;
	add.u64 	%rd8, %SPL, 0;
	mov.u32 	%r1, %ctaid.x;
	mul.wide.u32 	%rd9, %r1, 4;
	add.s64 	%rd10, %rd6, %rd9;
	ld.global.u32 	%r2, [%rd10];
	add.s64 	%rd11, %rd5, %rd9;
	ld.global.u32 	%r3, [%rd11];
	add.s32 	%r4, %r3, %r2;
	add.s64 	%rd12, %rd4, %rd9;
	st.global.u32 	[%rd12], %r4;
	ld.global.u32 	%r5, [%rd10];
	ld.global.u32 	%r6, [%rd11];
	st.local.v4.u32 	[%rd8], {%r1, %r5, %r6, %r4};
	mov.u64 	%rd13, $str;
	cvta.global.u64 	%rd14, %rd13;
	{ // callseq 0, 0
	.param .b64 param0;
	st.param.b64 	[param0], %rd14;
	.param .b64 param1;
	st.param.b64 	[param1], %rd7;
	.param .b32 retval0;
	call.uni (retval0), 
	vprintf, 
	(
	param0, 
	param1
	);
	ld.param.b32 	%r7, [retval0];
	} // callseq 0
	ret;

}


// ===== COMPILED SASS (sm_100) =====

	.target	sm_100

	.elftype	@"ET_EXEC"


//--------------------- .note.nv.tkinfo           --------------------------
	.section	.note.nv.tkinfo,"",@"SHT_NOTE"
	.sectionflags	@"SHF_NOTE_NV_TKINFO"
	.tkinfo
        /*0018*/ 	.word	0x00000002
        /*0030*/ 	.string	""
        /*0030*/ 	.string	"ptxas"
        /*0030*/ 	.string	"Cuda compilation tools, release 13.0, V13.0.88"
        /*0030*/ 	.string	"Build cuda_13.0.r13.0/compiler.36424714_0"
        /*0030*/ 	.string	"-arch sm_100 -m 64 "



//--------------------- .note.nv.cuinfo           --------------------------
	.section	.note.nv.cuinfo,"",@"SHT_NOTE"
	.sectionflags	@"SHF_NOTE_NV_CUINFO"
        /*0018*/ 	.short	0x0002
        /*001a*/ 	.short	0x0064
        /*001c*/ 	.short	0x0082
	.zero		2


//--------------------- .nv.info                  --------------------------
	.section	.nv.info,"",@"SHT_CUDA_INFO"
	.align	4


	//----- nvinfo : EIATTR_REGCOUNT
	.align		4
        /*0000*/ 	.byte	0x04, 0x2f
        /*0002*/ 	.short	(.L_2 - .L_1)
	.align		4
.L_1:
        /*0004*/ 	.word	index@(_Z6arraddPiS_S_)
        /*0008*/ 	.word	0x00000018


	//----- nvinfo : EIATTR_FRAME_SIZE
	.align		4
.L_2:
        /*000c*/ 	.byte	0x04, 0x11
        /*000e*/ 	.short	(.L_4 - .L_3)
	.align		4
.L_3:
        /*0010*/ 	.word	index@(_Z6arraddPiS_S_)
        /*0014*/ 	.word	0x00000010


	//----- nvinfo : EIATTR_MIN_STACK_SIZE
	.align		4
.L_4:
        /*0018*/ 	.byte	0x04, 0x12
        /*001a*/ 	.short	(.L_6 - .L_5)
	.align		4
.L_5:
        /*001c*/ 	.word	index@(_Z6arraddPiS_S_)
        /*0020*/ 	.word	0x00000010
.L_6:


//--------------------- .nv.compat                --------------------------
	.section	.nv.compat,"",@"SHT_CUDA_COMPAT_INFO"
	.align	4
        /*0000*/ 	.byte	0x02, 0x09, 0x00, 0x00, 0x02, 0x02, 0x01, 0x00, 0x02, 0x05, 0x05, 0x00, 0x03, 0x07, 0x01, 0x01
        /*0010*/ 	.byte	0x02, 0x03, 0x00, 0x00, 0x02, 0x06, 0x01, 0x00, 0x04, 0x0b, 0x08, 0x00, 0x09, 0x00, 0x00, 0x00
        /*0020*/ 	.byte	0x00, 0x00, 0x00, 0x00


//--------------------- .nv.info._Z6arraddPiS_S_  --------------------------
	.section	.nv.info._Z6arraddPiS_S_,"",@"SHT_CUDA_INFO"
	.sectionflags	@""
	.align	4


	//----- nvinfo : EIATTR_CUDA_API_VERSION
	.align		4
        /*0000*/ 	.byte	0x04, 0x37
        /*0002*/ 	.short	(.L_8 - .L_7)
.L_7:
        /*0004*/ 	.word	0x00000082


	//----- nvinfo : EIATTR_KPARAM_INFO
	.align		4
.L_8:
        /*0008*/ 	.byte	0x04, 0x17
        /*000a*/ 	.short	(.L_10 - .L_9)
.L_9:
        /*000c*/ 	.word	0x00000000
        /*0010*/ 	.short	0x0002
        /*0012*/ 	.short	0x0010
        /*0014*/ 	.byte	0x00, 0xf5, 0x21, 0x00


	//----- nvinfo : EIATTR_KPARAM_INFO
	.align		4
.L_10:
        /*0018*/ 	.byte	0x04, 0x17
        /*001a*/ 	.short	(.L_12 - .L_11)
.L_11:
        /*001c*/ 	.word	0x00000000
        /*0020*/ 	.short	0x0001
        /*0022*/ 	.short	0x0008
        /*0024*/ 	.byte	0x00, 0xf5, 0x21, 0x00


	//----- nvinfo : EIATTR_KPARAM_INFO
	.align		4
.L_12:
        /*0028*/ 	.byte	0x04, 0x17
        /*002a*/ 	.short	(.L_14 - .L_13)
.L_13:
        /*002c*/ 	.word	0x00000000
        /*0030*/ 	.short	0x0000
        /*0032*/ 	.short	0x0000
        /*0034*/ 	.byte	0x00, 0xf5, 0x21, 0x00


	//----- nvinfo : EIATTR_SPARSE_MMA_MASK
	.align		4
.L_14:
        /*0038*/ 	.byte	0x03, 0x50
        /*003a*/ 	.short	0x0000


	//----- nvinfo : EIATTR_MAXREG_COUNT
	.align		4
        /*003c*/ 	.byte	0x03, 0x1b
        /*003e*/ 	.short	0x00ff


	//----- nvinfo : EIATTR_EXTERNS
	.align		4
        /*0040*/ 	.byte	0x04, 0x0f
        /*0042*/ 	.short	(.L_16 - .L_15)


	//   ....[0]....
	.align		4
.L_15:
        /*0044*/ 	.word	index@(vprintf)


	//----- nvinfo : EIATTR_MERCURY_ISA_VERSION
	.align		4
.L_16:
        /*0048*/ 	.byte	0x03, 0x5f
        /*004a*/ 	.short	0x0101


	//----- nvinfo : EIATTR_VRC_CTA_INIT_COUNT
	.align		4
        /*004c*/ 	.byte	0x02, 0x4a
	.zero		1
	.zero		1


	//----- nvinfo : EIATTR_SYSCALL_OFFSETS
	.align		4
        /*0050*/ 	.byte	0x04, 0x46
        /*0052*/ 	.short	(.L_18 - .L_17)


	//   ....[0]....
.L_17:
        /*0054*/ 	.word	0x000001b0


	//----- nvinfo : EIATTR_EXIT_INSTR_OFFSETS
	.align		4
.L_18:
        /*0058*/ 	.byte	0x04, 0x1c
        /*005a*/ 	.short	(.L_20 - .L_19)


	//   ....[0]....
.L_19:
        /*005c*/ 	.word	0x000001c0


	//----- nvinfo : EIATTR_CBANK_PARAM_SIZE
	.align		4
.L_20:
        /*0060*/ 	.byte	0x03, 0x19
        /*0062*/ 	.short	0x0018


	//----- nvinfo : EIATTR_PARAM_CBANK
	.align		4
        /*0064*/ 	.byte	0x04, 0x0a
        /*0066*/ 	.short	(.L_22 - .L_21)
	.align		4
.L_21:
        /*0068*/ 	.word	index@(.nv.constant0._Z6arraddPiS_S_)
        /*006c*/ 	.short	0x0380
        /*006e*/ 	.short	0x0018


	//----- nvinfo : EIATTR_SW_WAR
	.align		4
.L_22:
        /*0070*/ 	.byte	0x04, 0x36
        /*0072*/ 	.short	(.L_24 - .L_23)
.L_23:
        /*0074*/ 	.word	0x00000008
.L_24:


//--------------------- .nv.callgraph             --------------------------
	.section	.nv.callgraph,"",@"SHT_CUDA_CALLGRAPH"
	.align	4
	.sectionentsize	8
	.align		4
        /*0000*/ 	.word	0x00000000
	.align		4
        /*0004*/ 	.word	0xffffffff
	.align		4
        /*0008*/ 	.word	index@(_Z6arraddPiS_S_)
	.align		4
        /*000c*/ 	.word	index@(vprintf)
	.align		4
        /*0010*/ 	.word	0x00000000
	.align		4
        /*0014*/ 	.word	0xfffffffe
	.align		4
        /*0018*/ 	.word	0x00000000
	.align		4
        /*001c*/ 	.word	0xfffffffd
	.align		4
        /*0020*/ 	.word	0x00000000
	.align		4
        /*0024*/ 	.word	0xfffffffc


//--------------------- .nv.constant4             --------------------------
	.section	.nv.constant4,"a",@progbits
	.align	8
	.align		8
.nv.constant4:
        /*0000*/ 	.dword	vprintf
	.align		8
        /*0008*/ 	.dword	$str


//--------------------- .text._Z6arraddPiS_S_     --------------------------
	.section	.text._Z6arraddPiS_S_,"ax",@progbits
	.align	128
        .global         _Z6arraddPiS_S_
        .type           _Z6arraddPiS_S_,@function
        .size           _Z6arraddPiS_S_,(.L_x_2 - _Z6arraddPiS_S_)
        .other          _Z6arraddPiS_S_,@"STO_CUDA_ENTRY STV_DEFAULT"
_Z6arraddPiS_S_:
.text._Z6arraddPiS_S_:
[----:B------:R-:W0:Y:S01]  /*0000*/  LDC R1, c[0x0][0x37c] ;  /* 0x0000df00ff017b82 */ /* 0x000e220000000800 */
[----:B------:R-:W1:Y:S07]  /*0010*/  S2R R8, SR_CTAID.X ;  /* 0x0000000000087919 */ /* 0x000e6e0000002500 */
[----:B------:R-:W1:Y:S01]  /*0020*/  LDC.64 R2, c[0x0][0x380] ;  /* 0x0000e000ff027b82 */ /* 0x000e620000000a00 */
[----:B------:R-:W2:Y:S01]  /*0030*/  LDCU.64 UR4, c[0x0][0x358] ;  /* 0x00006b00ff0477ac */ /* 0x000ea20008000a00 */
[----:B0-----:R-:W-:Y:S01]  /*0040*/  IADD3 R1, PT, PT, R1, -0x10, RZ ;  /* 0xfffffff001017810 */ /* 0x001fe20007ffe0ff */
[----:B------:R-:W0:Y:S05]  /*0050*/  LDCU.64 UR6, c[0x4][0x8] ;  /* 0x01000100ff0677ac */ /* 0x000e2a0008000a00 */
[----:B------:R-:W3:Y:S08]  /*0060*/  LDC.64 R12, c[0x0][0x388] ;  /* 0x0000e200ff0c7b82 */ /* 0x000ef00000000a00 */
[----:B------:R-:W4:Y:S01]  /*0070*/  LDC.64 R14, c[0x0][0x390] ;  /* 0x0000e400ff0e7b82 */ /* 0x000f220000000a00 */
[----:B-1----:R-:W-:-:S04]  /*0080*/  IMAD.WIDE.U32 R2, R8, 0x4, R2 ;  /* 0x0000000408027825 */ /* 0x002fc800078e0002 */
[C---:B---3--:R-:W-:Y:S01]  /*0090*/  IMAD.WIDE.U32 R12, R8.reuse, 0x4, R12 ;  /* 0x00000004080c7825 */ /* 0x048fe200078e000c */
[----:B--2---:R-:W2:Y:S04]  /*00a0*/  LDG.E R11, desc[UR4][R2.64] ;  /* 0x00000004020b7981 */ /* 0x004ea8000c1e1900 */
[----:B------:R-:W2:Y:S01]  /*00b0*/  LDG.E R0, desc[UR4][R12.64] ;  /* 0x000000040c007981 */ /* 0x000ea2000c1e1900 */
[----:B----4-:R-:W-:Y:S01]  /*00c0*/  IMAD.WIDE.U32 R14, R8, 0x4, R14 ;  /* 0x00000004080e7825 */ /* 0x010fe200078e000e */
[----:B--2---:R-:W-:-:S05]  /*00d0*/  IADD3 R11, PT, PT, R11, R0, RZ ;  /* 0x000000000b0b7210 */ /* 0x004fca0007ffe0ff */
[----:B------:R1:W-:Y:S04]  /*00e0*/  STG.E desc[UR4][R14.64], R11 ;  /* 0x0000000b0e007986 */ /* 0x0003e8000c101904 */
[----:B------:R-:W2:Y:S04]  /*00f0*/  LDG.E R9, desc[UR4][R2.64] ;  /* 0x0000000402097981 */ /* 0x000ea8000c1e1900 */
[----:B------:R-:W2:Y:S01]  /*0100*/  LDG.E R10, desc[UR4][R12.64] ;  /* 0x000000040c0a7981 */ /* 0x000ea2000c1e1900 */
[----:B------:R-:W-:Y:S01]  /*0110*/  MOV R0, 0x0 ;  /* 0x0000000000007802 */ /* 0x000fe20000000f00 */
[----:B------:R-:W3:Y:S01]  /*0120*/  LDCU UR4, c[0x0][0x2f8] ;  /* 0x00005f00ff0477ac */ /* 0x000ee20008000800 */
[----:B0-----:R-:W-:Y:S01]  /*0130*/  IMAD.U32 R4, RZ, RZ, UR6 ;  /* 0x00000006ff047e24 */ /* 0x001fe2000f8e00ff */
[----:B------:R-:W-:Y:S01]  /*0140*/  MOV R5, UR7 ;  /* 0x0000000700057c02 */ /* 0x000fe20008000f00 */
[----:B------:R1:W0:Y:S01]  /*0150*/  LDC.64 R16, c[0x4][R0] ;  /* 0x0100000000107b82 */ /* 0x0002220000000a00 */
[----:B------:R-:W4:Y:S01]  /*0160*/  LDCU UR5, c[0x0][0x2fc] ;  /* 0x00005f80ff0577ac */ /* 0x000f220008000800 */
[----:B---3--:R-:W-:-:S05]  /*0170*/  IADD3 R6, P0, PT, R1, UR4, RZ ;  /* 0x0000000401067c10 */ /* 0x008fca000ff1e0ff */
[----:B----4-:R-:W-:Y:S01]  /*0180*/  IMAD.X R7, RZ, RZ, UR5, P0 ;  /* 0x00000005ff077e24 */ /* 0x010fe200080e06ff */
[----:B0-2---:R1:W-:Y:S07]  /*0190*/  STL.128 [R1], R8 ;  /* 0x0000000801007387 */ /* 0x0053ee0000100c00 */
[----:B------:R-:W-:-:S07]  /*01a0*/  LEPC R20, `(.L_x_0) ;  /* 0x000000001014794e */ /* 0x000fce0000000000 */
[----:B-1----:R-:W-:Y:S05]  /*01b0*/  CALL.ABS.NOINC R16 ;  /* 0x0000000010007343 */ /* 0x002fea0003c00000 */
.L_x_0:
[----:B------:R-:W-:Y:S05]  /*01c0*/  EXIT ;  /* 0x000000000000794d */ /* 0x000fea0003800000 */
.L_x_1:
[----:B------:R-:W-:-:S00]  /*01d0*/  BRA `(.L_x_1) ;  /* 0xfffffffc00fc7947 */ /* 0x000fc0000383ffff */
[----:B------:R-:W-:-:S00]  /*01e0*/  NOP ;  /* 0x0000000000007918 */ /* 0x000fc00000000000 */
        /* <DEDUP_REMOVED lines=9> */
.L_x_2:


//--------------------- .nv.global.init           --------------------------
	.section	.nv.global.init,"aw",@progbits
.nv.global.init:
	.type		$str,@object
	.size		$str,(.L_0 - $str)
$str:
        /*0000*/ 	.byte	0x0a, 0x45, 0x6c, 0x65, 0x6d, 0x65, 0x6e, 0x74, 0x73, 0x20, 0x61, 0x74, 0x20, 0x69, 0x6e, 0x64
        /*0010*/ 	.byte	0x65, 0x78, 0x20, 0x25, 0x64, 0x20, 0x3a, 0x20, 0x25, 0x64, 0x20, 0x2b, 0x20, 0x25, 0x64, 0x20
        /*0020*/ 	.byte	0x3d, 0x20, 0x25, 0x64, 0x00
.L_0:


//--------------------- .nv.shared.reserved.0     --------------------------
	.section	.nv.shared.reserved.0,"aw",@nobits
	.weak		__nv_reservedSMEM_offset_0_alias
	.size		__nv_reservedSMEM_offset_0_alias, 0, 64
	.other		__nv_reservedSMEM_offset_0_alias,@"STO_CUDA_RESERVED_SHARED STV_DEFAULT"
__nv_reservedSMEM_offset_0_alias:
	.zero		0
	.zero		64


//--------------------- .nv.constant0._Z6arraddPiS_S_ --------------------------
	.section	.nv.constant0._Z6arraddPiS_S_,"a",@progbits
	.sectionflags	@""
	.align	4
.nv.constant0._Z6arraddPiS_S_:
	.zero		920


//--------------------- SYMBOLS --------------------------

	.type		.nv.reservedSmem.offset0,@object
	.size		.nv.reservedSmem.offset0,0x4
	.type		vprintf,@function
